	.headerflags	@"EF_CUDA_TEXMODE_UNIFIED EF_CUDA_64BIT_ADDRESS EF_CUDA_ACCELERATORS EF_CUDA_SM90 EF_CUDA_VIRTUAL_SM(EF_CUDA_SM90)"
	.elftype	@"ET_EXEC"


//--------------------- .nv.info                  --------------------------
	.section	.nv.info,"",@"SHT_CUDA_INFO"
	.align	4


	//----- nvinfo : EIATTR_REGCOUNT
	.align		4
        /*0000*/ 	.byte	0x04, 0x2f
        /*0002*/ 	.short	(.L_3 - .L_2)
	.align		4
.L_2:
        /*0004*/ 	.word	index@(triton_poi_fused__native_batch_norm_legit_no_training_add_convolution_relu_60)
        /*0008*/ 	.word	0x00000018


	//----- nvinfo : EIATTR_MIN_STACK_SIZE
	.align		4
.L_3:
        /*000c*/ 	.byte	0x04, 0x12
        /*000e*/ 	.short	(.L_5 - .L_4)
	.align		4
.L_4:
        /*0010*/ 	.word	index@(triton_poi_fused__native_batch_norm_legit_no_training_add_convolution_relu_60)
        /*0014*/ 	.word	0x00000000


	//----- nvinfo : EIATTR_FRAME_SIZE
	.align		4
.L_5:
        /*0018*/ 	.byte	0x04, 0x11
        /*001a*/ 	.short	(.L_7 - .L_6)
	.align		4
.L_6:
        /*001c*/ 	.word	index@(triton_poi_fused__native_batch_norm_legit_no_training_add_convolution_relu_60)
        /*0020*/ 	.word	0x00000000


	//----- nvinfo : EIATTR_MIN_STACK_SIZE
	.align		4
.L_7:
        /*0024*/ 	.byte	0x04, 0x12
        /*0026*/ 	.short	(.L_9 - .L_8)
	.align		4
.L_8:
        /*0028*/ 	.word	index@(triton_poi_fused__native_batch_norm_legit_no_training_add_convolution_relu_60)
        /*002c*/ 	.word	0x00000000
.L_9:


//--------------------- .nv.info.triton_poi_fused__native_batch_norm_legit_no_training_add_convolution_relu_60 --------------------------
	.section	.nv.info.triton_poi_fused__native_batch_norm_legit_no_training_add_convolution_relu_60,"",@"SHT_CUDA_INFO"
	.sectionflags	@""
	.align	4


	//----- nvinfo : EIATTR_CUDA_API_VERSION
	.align		4
        /*0000*/ 	.byte	0x04, 0x37
        /*0002*/ 	.short	(.L_11 - .L_10)
.L_10:
        /*0004*/ 	.word	0x0000007c


	//----- nvinfo : EIATTR_KPARAM_INFO
	.align		4
.L_11:
        /*0008*/ 	.byte	0x04, 0x17
        /*000a*/ 	.short	(.L_13 - .L_12)
.L_12:
        /*000c*/ 	.word	0x00000000
        /*0010*/ 	.short	0x0008
        /*0012*/ 	.short	0x0040
        /*0014*/ 	.byte	0x00, 0xf0, 0x11, 0x00


	//----- nvinfo : EIATTR_KPARAM_INFO
	.align		4
.L_13:
        /*0018*/ 	.byte	0x04, 0x17
        /*001a*/ 	.short	(.L_15 - .L_14)
.L_14:
        /*001c*/ 	.word	0x00000000
        /*0020*/ 	.short	0x0007
        /*0022*/ 	.short	0x0038
        /*0024*/ 	.byte	0x00, 0xf4, 0x21, 0x00


	//----- nvinfo : EIATTR_KPARAM_INFO
	.align		4
.L_15:
        /*0028*/ 	.byte	0x04, 0x17
        /*002a*/ 	.short	(.L_17 - .L_16)
.L_16:
        /*002c*/ 	.word	0x00000000
        /*0030*/ 	.short	0x0006
        /*0032*/ 	.short	0x0030
        /*0034*/ 	.byte	0x00, 0xf4, 0x21, 0x00


	//----- nvinfo : EIATTR_KPARAM_INFO
	.align		4
.L_17:
        /*0038*/ 	.byte	0x04, 0x17
        /*003a*/ 	.short	(.L_19 - .L_18)
.L_18:
        /*003c*/ 	.word	0x00000000
        /*0040*/ 	.short	0x0005
        /*0042*/ 	.short	0x0028
        /*0044*/ 	.byte	0x00, 0xf4, 0x21, 0x00


	//----- nvinfo : EIATTR_KPARAM_INFO
	.align		4
.L_19:
        /*0048*/ 	.byte	0x04, 0x17
        /*004a*/ 	.short	(.L_21 - .L_20)
.L_20:
        /*004c*/ 	.word	0x00000000
        /*0050*/ 	.short	0x0004
        /*0052*/ 	.short	0x0020
        /*0054*/ 	.byte	0x00, 0xf4, 0x21, 0x00


	//----- nvinfo : EIATTR_KPARAM_INFO
	.align		4
.L_21:
        /*0058*/ 	.byte	0x04, 0x17
        /*005a*/ 	.short	(.L_23 - .L_22)
.L_22:
        /*005c*/ 	.word	0x00000000
        /*0060*/ 	.short	0x0003
        /*0062*/ 	.short	0x0018
        /*0064*/ 	.byte	0x00, 0xf4, 0x21, 0x00


	//----- nvinfo : EIATTR_KPARAM_INFO
	.align		4
.L_23:
        /*0068*/ 	.byte	0x04, 0x17
        /*006a*/ 	.short	(.L_25 - .L_24)
.L_24:
        /*006c*/ 	.word	0x00000000
        /*0070*/ 	.short	0x0002
        /*0072*/ 	.short	0x0010
        /*0074*/ 	.byte	0x00, 0xf4, 0x21, 0x00


	//----- nvinfo : EIATTR_KPARAM_INFO
	.align		4
.L_25:
        /*0078*/ 	.byte	0x04, 0x17
        /*007a*/ 	.short	(.L_27 - .L_26)
.L_26:
        /*007c*/ 	.word	0x00000000
        /*0080*/ 	.short	0x0001
        /*0082*/ 	.short	0x0008
        /*0084*/ 	.byte	0x00, 0xf4, 0x21, 0x00


	//----- nvinfo : EIATTR_KPARAM_INFO
	.align		4
.L_27:
        /*0088*/ 	.byte	0x04, 0x17
        /*008a*/ 	.short	(.L_29 - .L_28)
.L_28:
        /*008c*/ 	.word	0x00000000
        /*0090*/ 	.short	0x0000
        /*0092*/ 	.short	0x0000
        /*0094*/ 	.byte	0x00, 0xf4, 0x21, 0x00


	//----- nvinfo : EIATTR_SPARSE_MMA_MASK
	.align		4
.L_29:
        /*0098*/ 	.byte	0x03, 0x50
        /*009a*/ 	.short	0x0000


	//----- nvinfo : EIATTR_MAXREG_COUNT
	.align		4
        /*009c*/ 	.byte	0x03, 0x1b
        /*009e*/ 	.short	0x00ff


	//----- nvinfo : EIATTR_EXIT_INSTR_OFFSETS
	.align		4
        /*00a0*/ 	.byte	0x04, 0x1c
        /*00a2*/ 	.short	(.L_31 - .L_30)


	//   ....[0]....
.L_30:
        /*00a4*/ 	.word	0x00000400


	//----- nvinfo : EIATTR_REQNTID
	.align		4
.L_31:
        /*00a8*/ 	.byte	0x04, 0x10
        /*00aa*/ 	.short	(.L_33 - .L_32)
.L_32:
        /*00ac*/ 	.word	0x00000100
        /*00b0*/ 	.word	0x00000001
        /*00b4*/ 	.word	0x00000001


	//----- nvinfo : EIATTR_CBANK_PARAM_SIZE
	.align		4
.L_33:
        /*00b8*/ 	.byte	0x03, 0x19
        /*00ba*/ 	.short	0x0044


	//----- nvinfo : EIATTR_PARAM_CBANK
	.align		4
        /*00bc*/ 	.byte	0x04, 0x0a
        /*00be*/ 	.short	(.L_35 - .L_34)
	.align		4
.L_34:
        /*00c0*/ 	.word	index@(.nv.constant0.triton_poi_fused__native_batch_norm_legit_no_training_add_convolution_relu_60)
        /*00c4*/ 	.short	0x0210
        /*00c6*/ 	.short	0x0044


	//----- nvinfo : EIATTR_SW_WAR
	.align		4
.L_35:
        /*00c8*/ 	.byte	0x04, 0x36
        /*00ca*/ 	.short	(.L_37 - .L_36)
.L_36:
        /*00cc*/ 	.word	0x00000008
.L_37:


//--------------------- .nv.callgraph             --------------------------
	.section	.nv.callgraph,"",@"SHT_CUDA_CALLGRAPH"
	.align	4
	.sectionentsize	8
	.align		4
        /*0000*/ 	.word	0x00000000
	.align		4
        /*0004*/ 	.word	0xffffffff
	.align		4
        /*0008*/ 	.word	0x00000000
	.align		4
        /*000c*/ 	.word	0xfffffffe
	.align		4
        /*0010*/ 	.word	0x00000000
	.align		4
        /*0014*/ 	.word	0xfffffffd
	.align		4
        /*0018*/ 	.word	0x00000000
	.align		4
        /*001c*/ 	.word	0xfffffffc


//--------------------- .nv.constant4             --------------------------
	.section	.nv.constant4,"a",@progbits
	.align	8
	.align		8
.nv.constant4:
        /*0000*/ 	.dword	_$_str
	.align		8
        /*0008*/ 	.dword	_$_str_$_2


//--------------------- .text.triton_poi_fused__native_batch_norm_legit_no_training_add_convolution_relu_60 --------------------------
	.section	.text.triton_poi_fused__native_batch_norm_legit_no_training_add_convolution_relu_60,"ax",@progbits
	.align	128
        .global         triton_poi_fused__native_batch_norm_legit_no_training_add_convolution_relu_60
        .type           triton_poi_fused__native_batch_norm_legit_no_training_add_convolution_relu_60,@function
        .size           triton_poi_fused__native_batch_norm_legit_no_training_add_convolution_relu_60,(.L_x_1 - triton_poi_fused__native_batch_norm_legit_no_training_add_convolution_relu_60)
        .other          triton_poi_fused__native_batch_norm_legit_no_training_add_convolution_relu_60,@"STO_CUDA_ENTRY STV_DEFAULT"
triton_poi_fused__native_batch_norm_legit_no_training_add_convolution_relu_60:
.text.triton_poi_fused__native_batch_norm_legit_no_training_add_convolution_relu_60:
[----:B------:R-:W-:Y:S01]  /*0000*/  LDC R1, c[0x0][0x28] ;  /* 0x00000a00ff017b82 */ /* 0x000fe20000000800 */
[----:B------:R-:W1:Y:S07]  /*0010*/  S2R R0, SR_TID.X ;  /* 0x0000000000007919 */ /* 0x000e6e0000002100 */
[----:B------:R-:W2:Y:S01]  /*0020*/  LDC.64 R18, c[0x0][0x228] ;  /* 0x00008a00ff127b82 */ /* 0x000ea20000000a00 */
[----:B------:R-:W-:Y:S01]  /*0030*/  ULDC.64 UR4, c[0x0][0x208] ;  /* 0x0000820000047ab9 */ /* 0x000fe20000000a00 */
[----:B------:R-:W3:Y:S06]  /*0040*/  S2R R5, SR_CTAID.X ;  /* 0x0000000000057919 */ /* 0x000eec0000002500 */
[----:B------:R-:W4:Y:S08]  /*0050*/  LDC.64 R16, c[0x0][0x218] ;  /* 0x00008600ff107b82 */ /* 0x000f300000000a00 */
[----:B------:R-:W5:Y:S08]  /*0060*/  LDC.64 R20, c[0x0][0x220] ;  /* 0x00008800ff147b82 */ /* 0x000f700000000a00 */
[----:B------:R-:W4:Y:S01]  /*0070*/  LDC.64 R12, c[0x0][0x230] ;  /* 0x00008c00ff0c7b82 */ /* 0x000f220000000a00 */
[----:B-1----:R-:W-:-:S07]  /*0080*/  SHF.L.U32 R0, R0, 0x1, RZ ;  /* 0x0000000100007819 */ /* 0x002fce00000006ff */
[----:B------:R-:W1:Y:S01]  /*0090*/  LDC.64 R10, c[0x0][0x238] ;  /* 0x00008e00ff0a7b82 */ /* 0x000e620000000a00 */
[----:B---3--:R-:W-:Y:S02]  /*00a0*/  SHF.R.S32.HI R3, RZ, 0x16, R5 ;  /* 0x00000016ff037819 */ /* 0x008fe40000011405 */
[----:B------:R-:W-:Y:S02]  /*00b0*/  LOP3.LUT R0, R0, 0x1fe, RZ, 0xc0, !PT ;  /* 0x000001fe00007812 */ /* 0x000fe400078ec0ff */
[----:B------:R-:W-:-:S03]  /*00c0*/  SGXT R3, R3, 0x1 ;  /* 0x000000010303781a */ /* 0x000fc60000000200 */
[----:B------:R-:W3:Y:S01]  /*00d0*/  LDC.64 R6, c[0x0][0x240] ;  /* 0x00009000ff067b82 */ /* 0x000ee20000000a00 */
[----:B------:R-:W-:-:S04]  /*00e0*/  LEA R0, R5, R0, 0x9 ;  /* 0x0000000005007211 */ /* 0x000fc800078e48ff */
[----:B------:R-:W-:-:S04]  /*00f0*/  LEA.HI R3, R3, R0, RZ, 0x8 ;  /* 0x0000000003037211 */ /* 0x000fc800078f40ff */
[----:B------:R-:W-:-:S04]  /*0100*/  SHF.R.S32.HI R3, RZ, 0x8, R3 ;  /* 0x00000008ff037819 */ /* 0x000fc80000011403 */
[----:B------:R-:W-:-:S04]  /*0110*/  LEA.HI R2, R3, R3, RZ, 0x8 ;  /* 0x0000000303027211 */ /* 0x000fc800078f40ff */
[----:B------:R-:W-:-:S04]  /*0120*/  LOP3.LUT R2, R2, 0xffffff00, RZ, 0xc0, !PT ;  /* 0xffffff0002027812 */ /* 0x000fc800078ec0ff */
[----:B------:R-:W-:Y:S02]  /*0130*/  IADD3 R15, R3, -R2, RZ ;  /* 0x80000002030f7210 */ /* 0x000fe40007ffe0ff */
[----:B------:R-:W1:Y:S03]  /*0140*/  LDC.64 R2, c[0x0][0x210] ;  /* 0x00008400ff027b82 */ /* 0x000e660000000a00 */
[----:B--2---:R-:W-:-:S05]  /*0150*/  IMAD.WIDE R18, R15, 0x4, R18 ;  /* 0x000000040f127825 */ /* 0x004fca00078e0212 */
[----:B------:R5:W2:Y:S01]  /*0160*/  LDG.E.EL R8, desc[UR4][R18.64] ;  /* 0x0000000412087981 */ /* 0x000aa2000c2e1900 */
[----:B----4-:R-:W-:-:S05]  /*0170*/  IMAD.WIDE R16, R15, 0x4, R16 ;  /* 0x000000040f107825 */ /* 0x010fca00078e0210 */
[----:B------:R-:W4:Y:S01]  /*0180*/  LDG.E.EL R9, desc[UR4][R16.64] ;  /* 0x0000000410097981 */ /* 0x000f22000c2e1900 */
[----:B-----5:R-:W-:-:S05]  /*0190*/  IMAD.WIDE R18, R15, 0x4, R20 ;  /* 0x000000040f127825 */ /* 0x020fca00078e0214 */
[----:B------:R-:W5:Y:S01]  /*01a0*/  LDG.E.EL R14, desc[UR4][R18.64] ;  /* 0x00000004120e7981 */ /* 0x000f62000c2e1900 */
[----:B01----:R-:W-:-:S05]  /*01b0*/  IMAD.WIDE R2, R0, 0x4, R2 ;  /* 0x0000000400027825 */ /* 0x003fca00078e0202 */
[----:B------:R-:W4:Y:S01]  /*01c0*/  LDG.E.64 R4, desc[UR4][R2.64] ;  /* 0x0000000402047981 */ /* 0x000f22000c1e1b00 */
[----:B------:R-:W-:-:S04]  /*01d0*/  IMAD.WIDE R12, R15, 0x4, R12 ;  /* 0x000000040f0c7825 */ /* 0x000fc800078e020c */
[----:B------:R-:W-:Y:S02]  /*01e0*/  IMAD.WIDE R20, R15, 0x4, R10 ;  /* 0x000000040f147825 */ /* 0x000fe400078e020a */
[----:B------:R0:W5:Y:S04]  /*01f0*/  LDG.E.EL R10, desc[UR4][R12.64] ;  /* 0x000000040c0a7981 */ /* 0x000168000c2e1900 */
[----:B------:R-:W5:Y:S01]  /*0200*/  LDG.E.EL R11, desc[UR4][R20.64] ;  /* 0x00000004140b7981 */ /* 0x000f62000c2e1900 */
[----:B---3--:R-:W-:-:S06]  /*0210*/  IMAD.WIDE R6, R0, 0x4, R6 ;  /* 0x0000000400067825 */ /* 0x008fcc00078e0206 */
[----:B------:R-:W3:Y:S01]  /*0220*/  LDG.E.64 R6, desc[UR4][R6.64] ;  /* 0x0000000406067981 */ /* 0x000ee2000c1e1b00 */
[----:B0-----:R-:W-:Y:S01]  /*0230*/  HFMA2.MMA R12, -RZ, RZ, 1.625, 0 ;  /* 0x3e800000ff0c7435 */ /* 0x001fe200000001ff */
[----:B--2---:R-:W-:-:S04]  /*0240*/  FADD R8, R8, 9.9999997473787516356e-06 ;  /* 0x3727c5ac08087421 */ /* 0x004fc80000000000 */
[----:B------:R-:W0:Y:S02]  /*0250*/  MUFU.SQRT R15, R8 ;  /* 0x00000008000f7308 */ /* 0x000e240000002000 */
[C---:B0-----:R-:W-:Y:S02]  /*0260*/  FSETP.GT.AND P0, PT, R15.reuse, 8.50705917302346158658e+37, PT ;  /* 0x7e8000000f00780b */ /* 0x041fe40003f04000 */
[----:B------:R-:W-:-:S11]  /*0270*/  FSETP.GEU.AND P1, PT, R15, 1.175494350822287508e-38, PT ;  /* 0x008000000f00780b */ /* 0x000fd60003f2e000 */
[----:B------:R-:W-:-:S04]  /*0280*/  @P0 FMUL R15, R15, 0.25 ;  /* 0x3e8000000f0f0820 */ /* 0x000fc80000400000 */
[----:B------:R-:W-:-:S06]  /*0290*/  @!P1 FMUL R15, R15, 16777216 ;  /* 0x4b8000000f0f9820 */ /* 0x000fcc0000400000 */
[----:B------:R-:W0:Y:S01]  /*02a0*/  MUFU.RCP R15, R15 ;  /* 0x0000000f000f7308 */ /* 0x000e220000001000 */
[----:B------:R-:W-:Y:S01]  /*02b0*/  FSEL R12, R12, 1, P0 ;  /* 0x3f8000000c0c7808 */ /* 0x000fe20000000000 */
[--C-:B----4-:R-:W-:Y:S01]  /*02c0*/  FADD R4, R4, R9.reuse ;  /* 0x0000000904047221 */ /* 0x110fe20000000000 */
[----:B------:R-:W-:Y:S02]  /*02d0*/  FADD R5, R5, R9 ;  /* 0x0000000905057221 */ /* 0x000fe40000000000 */
[----:B------:R-:W1:Y:S01]  /*02e0*/  LDC.64 R8, c[0x0][0x248] ;  /* 0x00009200ff087b82 */ /* 0x000e620000000a00 */
[----:B------:R-:W-:-:S04]  /*02f0*/  @!P1 FMUL R12, R12, 16777216 ;  /* 0x4b8000000c0c9820 */ /* 0x000fc80000400000 */
[----:B0-----:R-:W-:Y:S01]  /*0300*/  FMUL R13, R15, R12 ;  /* 0x0000000c0f0d7220 */ /* 0x001fe20000400000 */
[C---:B-----5:R-:W-:Y:S01]  /*0310*/  FADD R12, -R14.reuse, R4 ;  /* 0x000000040e0c7221 */ /* 0x060fe20000000100 */
[----:B------:R-:W-:-:S03]  /*0320*/  FADD R14, -R14, R5 ;  /* 0x000000050e0e7221 */ /* 0x000fc60000000100 */
[-C--:B------:R-:W-:Y:S01]  /*0330*/  FMUL R12, R12, R13.reuse ;  /* 0x0000000d0c0c7220 */ /* 0x080fe20000400000 */
[----:B------:R-:W-:-:S03]  /*0340*/  FMUL R14, R14, R13 ;  /* 0x0000000d0e0e7220 */ /* 0x000fc60000400000 */
[C-C-:B------:R-:W-:Y:S01]  /*0350*/  FFMA R12, R10.reuse, R12, R11.reuse ;  /* 0x0000000c0a0c7223 */ /* 0x140fe2000000000b */
[----:B------:R-:W-:-:S04]  /*0360*/  FFMA R14, R10, R14, R11 ;  /* 0x0000000e0a0e7223 */ /* 0x000fc8000000000b */
[----:B------:R-:W-:Y:S02]  /*0370*/  FSETP.GEU.AND P0, PT, R12, RZ, PT ;  /* 0x000000ff0c00720b */ /* 0x000fe40003f0e000 */
[----:B------:R-:W-:Y:S02]  /*0380*/  FSETP.GEU.AND P1, PT, R14, RZ, PT ;  /* 0x000000ff0e00720b */ /* 0x000fe40003f2e000 */
[----:B------:R-:W-:Y:S02]  /*0390*/  FSEL R11, R12, RZ, P0 ;  /* 0x000000ff0c0b7208 */ /* 0x000fe40000000000 */
[----:B------:R-:W-:Y:S01]  /*03a0*/  FSEL R14, R14, RZ, P1 ;  /* 0x000000ff0e0e7208 */ /* 0x000fe20000800000 */
[----:B-1----:R-:W-:-:S04]  /*03b0*/  IMAD.WIDE R8, R0, 0x4, R8 ;  /* 0x0000000400087825 */ /* 0x002fc800078e0208 */
[----:B---3--:R-:W-:Y:S01]  /*03c0*/  FADD R6, R6, R11 ;  /* 0x0000000b06067221 */ /* 0x008fe20000000000 */
[----:B------:R-:W-:Y:S01]  /*03d0*/  FADD R7, R7, R14 ;  /* 0x0000000e07077221 */ /* 0x000fe20000000000 */
[----:B------:R-:W-:Y:S04]  /*03e0*/  STG.E.64 desc[UR4][R2.64], R4 ;  /* 0x0000000402007986 */ /* 0x000fe8000c101b04 */
[----:B------:R-:W-:Y:S01]  /*03f0*/  STG.E.64 desc[UR4][R8.64], R6 ;  /* 0x0000000608007986 */ /* 0x000fe2000c101b04 */
[----:B------:R-:W-:Y:S05]  /*0400*/  EXIT ;  /* 0x000000000000794d */ /* 0x000fea0003800000 */
.L_x_0:
[----:B------:R-:W-:-:S00]  /*0410*/  BRA `(.L_x_0) ;  /* 0xfffffffc00fc7947 */ /* 0x000fc0000383ffff */
[----:B------:R-:W-:-:S00]  /*0420*/  NOP ;  /* 0x0000000000007918 */ /* 0x000fc00000000000 */
        /* <DEDUP_REMOVED lines=13> */
.L_x_1:


//--------------------- .nv.global.init           --------------------------
	.section	.nv.global.init,"aw",@progbits
.nv.global.init:
	.type		_$_str,@object
	.size		_$_str,(_$_str_$_2 - _$_str)
_$_str:
        /*0000*/ 	.byte	0x5f, 0x5f, 0x43, 0x55, 0x44, 0x41, 0x5f, 0x46, 0x54, 0x5a, 0x00
	.type		_$_str_$_2,@object
	.size		_$_str_$_2,(.L_1 - _$_str_$_2)
_$_str_$_2:
        /*000b*/ 	.byte	0x5f, 0x5f, 0x43, 0x55, 0x44, 0x41, 0x5f, 0x50, 0x52, 0x45, 0x43, 0x5f, 0x53, 0x51, 0x52, 0x54
        /*001b*/ 	.byte	0x00
.L_1:


//--------------------- .nv.constant0.triton_poi_fused__native_batch_norm_legit_no_training_add_convolution_relu_60 --------------------------
	.section	.nv.constant0.triton_poi_fused__native_batch_norm_legit_no_training_add_convolution_relu_60,"a",@progbits
	.sectionflags	@""
	.align	4
.nv.constant0.triton_poi_fused__native_batch_norm_legit_no_training_add_convolution_relu_60:
	.zero		596
